	.version 1.4
	.target sm_10, map_f64_to_f32
	// compiled with /gpfs/apps/cuda-rhel6/cuda/5.5/open64/lib//be
	// nvopencc 4.1 built on 2013-07-17

	//-----------------------------------------------------------
	// Compiling /tmp/tmpxft_0000581d_00000000-9_normal_pdf_gpu.cpp3.i (/tmp/ccBI#.qE1CWe)
	//-----------------------------------------------------------

	//-----------------------------------------------------------
	// Options:
	//-----------------------------------------------------------
	//  Target:ptx, ISA:sm_10, Endian:little, Pointer Size:64
	//  -O3	(Optimization level)
	//  -g0	(Debug level)
	//  -m2	(Report advisories)
	//-----------------------------------------------------------

	.file	1	"<command-line>"
	.file	2	"/tmp/tmpxft_0000581d_00000000-8_normal_pdf_gpu.cudafe2.gpu"
	.file	3	"/gpfs/apps/x86_64-rhel6/gcc/4.8.2/lib/gcc/x86_64-unknown-linux-gnu/4.8.2/include/stddef.h"
	.file	4	"/usr/global/cuda/5.5/bin/..//include/crt/device_runtime.h"
	.file	5	"/usr/global/cuda/5.5/bin/..//include/host_defines.h"
	.file	6	"/usr/global/cuda/5.5/bin/..//include/builtin_types.h"
	.file	7	"/usr/global/cuda/5.5/bin/..//include/device_types.h"
	.file	8	"/usr/global/cuda/5.5/bin/..//include/driver_types.h"
	.file	9	"/usr/global/cuda/5.5/bin/..//include/surface_types.h"
	.file	10	"/usr/global/cuda/5.5/bin/..//include/texture_types.h"
	.file	11	"/usr/global/cuda/5.5/bin/..//include/vector_types.h"
	.file	12	"/usr/global/cuda/5.5/bin/..//include/device_launch_parameters.h"
	.file	13	"/usr/global/cuda/5.5/bin/..//include/crt/storage_class.h"
	.file	14	"normal_pdf_gpu.cu"
	.file	15	"/usr/global/cuda/5.5/bin/..//include/common_functions.h"
	.file	16	"/usr/global/cuda/5.5/bin/..//include/math_functions.h"
	.file	17	"/usr/global/cuda/5.5/bin/..//include/math_constants.h"
	.file	18	"/usr/global/cuda/5.5/bin/..//include/device_functions.h"
	.file	19	"/usr/global/cuda/5.5/bin/..//include/sm_11_atomic_functions.h"
	.file	20	"/usr/global/cuda/5.5/bin/..//include/sm_12_atomic_functions.h"
	.file	21	"/usr/global/cuda/5.5/bin/..//include/sm_13_double_functions.h"
	.file	22	"/usr/global/cuda/5.5/bin/..//include/sm_20_atomic_functions.h"
	.file	23	"/usr/global/cuda/5.5/bin/..//include/sm_32_atomic_functions.h"
	.file	24	"/usr/global/cuda/5.5/bin/..//include/sm_35_atomic_functions.h"
	.file	25	"/usr/global/cuda/5.5/bin/..//include/sm_20_intrinsics.h"
	.file	26	"/usr/global/cuda/5.5/bin/..//include/sm_30_intrinsics.h"
	.file	27	"/usr/global/cuda/5.5/bin/..//include/sm_32_intrinsics.h"
	.file	28	"/usr/global/cuda/5.5/bin/..//include/sm_35_intrinsics.h"
	.file	29	"/usr/global/cuda/5.5/bin/..//include/surface_functions.h"
	.file	30	"/usr/global/cuda/5.5/bin/..//include/texture_fetch_functions.h"
	.file	31	"/usr/global/cuda/5.5/bin/..//include/texture_indirect_functions.h"
	.file	32	"/usr/global/cuda/5.5/bin/..//include/surface_indirect_functions.h"
	.file	33	"/usr/global/cuda/5.5/bin/..//include/math_functions_dbl_ptx1.h"


	.entry normal_pdf_gpu (
		.param .u64 __cudaparm_normal_pdf_gpu_x,
		.param .u64 __cudaparm_normal_pdf_gpu_y,
		.param .u32 __cudaparm_normal_pdf_gpu_n)
	{
	.reg .u16 %rh<4>;
	.reg .u32 %r<10>;
	.reg .u64 %rd<8>;
	.reg .f32 %f<31>;
	.reg .f64 %fd<9>;
	.reg .pred %p<5>;
	.loc	14	4	0
$LDWbegin_normal_pdf_gpu:
	mov.u16 	%rh1, %nctaid.x;
	mov.u16 	%rh2, %ctaid.y;
	mul.wide.u16 	%r1, %rh1, %rh2;
	cvt.u32.u16 	%r2, %ctaid.x;
	add.u32 	%r3, %r2, %r1;
	cvt.u32.u16 	%r4, %ntid.x;
	mul.lo.u32 	%r5, %r4, %r3;
	cvt.u32.u16 	%r6, %tid.x;
	add.u32 	%r7, %r6, %r5;
	ld.param.u32 	%r8, [__cudaparm_normal_pdf_gpu_n];
	setp.le.u32 	%p1, %r8, %r7;
	@%p1 bra 	$Lt_0_2562;
	.loc	14	8	0
	cvt.u64.u32 	%rd1, %r7;
	mul.wide.u32 	%rd2, %r7, 8;
	ld.param.u64 	%rd3, [__cudaparm_normal_pdf_gpu_x];
	add.u64 	%rd4, %rd3, %rd2;
	ld.global.f64 	%fd1, [%rd4+0];
	mov.f64 	%fd2, 0dbfe0000000000000;	// -0.5
	mul.f64 	%fd3, %fd1, %fd2;
	mul.f64 	%fd4, %fd1, %fd3;
	.loc	16	8936	0
	cvt.rn.f32.f64 	%f1, %fd4;
	mov.f32 	%f2, 0f3fb8aa3b;     	// 1.4427
	mul.f32 	%f3, %f1, %f2;
	cvt.rzi.f32.f32 	%f4, %f3;
	mov.f32 	%f5, %f4;
	mov.f32 	%f6, 0fbf317200;     	// -0.693146
	mov.f32 	%f7, %f6;
	mov.f32 	%f8, %f1;
	mad.f32 %f9, %f5, %f7, %f8;
	mov.f32 	%f10, %f9;
	mov.f32 	%f11, %f4;
	mov.f32 	%f12, 0fb5bfbe8e;    	// -1.42861e-06
	mov.f32 	%f13, %f12;
	mov.f32 	%f14, %f10;
	mad.f32 %f15, %f11, %f13, %f14;
	mov.f32 	%f16, %f15;
	.loc	16	8965	0
	mov.f32 	%f17, 0f3fb8aa3b;    	// 1.4427
	mul.f32 	%f18, %f16, %f17;
	mov.f32 	%f19, %f18;
	ex2.approx.ftz.f32 %f20,%f19;
	mov.f32 	%f21, %f20;
	.loc	14	8	0
	mov.f32 	%f22, 0f7f800000;    	// ((1.0F)/(0.0F))
	mov.f32 	%f23, 0f00000000;    	// 0
	ex2.approx.f32 	%f24, %f4;
	mul.f32 	%f25, %f21, %f24;
	mov.f32 	%f26, 0fc2d20000;    	// -105
	setp.lt.f32 	%p2, %f1, %f26;
	selp.f32 	%f27, %f23, %f25, %p2;
	mov.f32 	%f28, 0f42d20000;    	// 105
	setp.gt.f32 	%p3, %f1, %f28;
	selp.f32 	%f29, %f22, %f27, %p3;
	cvt.f64.f32 	%fd5, %f29;
	mov.f64 	%fd6, 0d3fd9884540000000;	// 0.398942
	mul.f64 	%fd7, %fd5, %fd6;
	ld.param.u64 	%rd5, [__cudaparm_normal_pdf_gpu_y];
	add.u64 	%rd6, %rd5, %rd2;
	st.global.f64 	[%rd6+0], %fd7;
$Lt_0_2562:
	.loc	14	9	0
	exit;
$LDWend_normal_pdf_gpu:
	} // normal_pdf_gpu



// ===== COMPILED SASS (sm_100) =====

	.target	sm_100

	.elftype	@"ET_EXEC"


//--------------------- .note.nv.tkinfo           --------------------------
	.section	.note.nv.tkinfo,"",@"SHT_NOTE"
	.sectionflags	@"SHF_NOTE_NV_TKINFO"
	.tkinfo
        /*0018*/ 	.word	0x00000002
        /*0030*/ 	.string	""
        /*0030*/ 	.string	"ptxas"
        /*0030*/ 	.string	"Cuda compilation tools, release 13.0, V13.0.88"
        /*0030*/ 	.string	"Build cuda_13.0.r13.0/compiler.36424714_0"
        /*0030*/ 	.string	"-arch sm_100 "



//--------------------- .note.nv.cuinfo           --------------------------
	.section	.note.nv.cuinfo,"",@"SHT_NOTE"
	.sectionflags	@"SHF_NOTE_NV_CUINFO"
        /*0018*/ 	.short	0x0002
        /*001a*/ 	.short	0x000a
        /*001c*/ 	.short	0x0082
	.zero		2


//--------------------- .nv.info                  --------------------------
	.section	.nv.info,"",@"SHT_CUDA_INFO"
	.align	4


	//----- nvinfo : EIATTR_REGCOUNT
	.align		4
        /*0000*/ 	.byte	0x04, 0x2f
        /*0002*/ 	.short	(.L_1 - .L_0)
	.align		4
.L_0:
        /*0004*/ 	.word	index@(normal_pdf_gpu)
        /*0008*/ 	.word	0x0000000e


	//----- nvinfo : EIATTR_FRAME_SIZE
	.align		4
.L_1:
        /*000c*/ 	.byte	0x04, 0x11
        /*000e*/ 	.short	(.L_3 - .L_2)
	.align		4
.L_2:
        /*0010*/ 	.word	index@(normal_pdf_gpu)
        /*0014*/ 	.word	0x00000000


	//----- nvinfo : EIATTR_MIN_STACK_SIZE
	.align		4
.L_3:
        /*0018*/ 	.byte	0x04, 0x12
        /*001a*/ 	.short	(.L_5 - .L_4)
	.align		4
.L_4:
        /*001c*/ 	.word	index@(normal_pdf_gpu)
        /*0020*/ 	.word	0x00000000
.L_5:


//--------------------- .nv.compat                --------------------------
	.section	.nv.compat,"",@"SHT_CUDA_COMPAT_INFO"
	.align	4
        /*0000*/ 	.byte	0x02, 0x09, 0x00, 0x00, 0x02, 0x02, 0x01, 0x00, 0x02, 0x05, 0x05, 0x00, 0x03, 0x07, 0x01, 0x01
        /*0010*/ 	.byte	0x02, 0x03, 0x00, 0x00, 0x02, 0x06, 0x01, 0x00, 0x04, 0x0b, 0x08, 0x00, 0x01, 0x00, 0x00, 0x00
        /*0020*/ 	.byte	0x00, 0x00, 0x00, 0x00


//--------------------- .nv.info.normal_pdf_gpu   --------------------------
	.section	.nv.info.normal_pdf_gpu,"",@"SHT_CUDA_INFO"
	.sectionflags	@""
	.align	4


	//----- nvinfo : EIATTR_CUDA_API_VERSION
	.align		4
        /*0000*/ 	.byte	0x04, 0x37
        /*0002*/ 	.short	(.L_7 - .L_6)
.L_6:
        /*0004*/ 	.word	0x00000082


	//----- nvinfo : EIATTR_KPARAM_INFO
	.align		4
.L_7:
        /*0008*/ 	.byte	0x04, 0x17
        /*000a*/ 	.short	(.L_9 - .L_8)
.L_8:
        /*000c*/ 	.word	0x00000000
        /*0010*/ 	.short	0x0002
        /*0012*/ 	.short	0x0010
        /*0014*/ 	.byte	0x00, 0xf0, 0x11, 0x00


	//----- nvinfo : EIATTR_KPARAM_INFO
	.align		4
.L_9:
        /*0018*/ 	.byte	0x04, 0x17
        /*001a*/ 	.short	(.L_11 - .L_10)
.L_10:
        /*001c*/ 	.word	0x00000000
        /*0020*/ 	.short	0x0001
        /*0022*/ 	.short	0x0008
        /*0024*/ 	.byte	0x00, 0xf0, 0x21, 0x00


	//----- nvinfo : EIATTR_KPARAM_INFO
	.align		4
.L_11:
        /*0028*/ 	.byte	0x04, 0x17
        /*002a*/ 	.short	(.L_13 - .L_12)
.L_12:
        /*002c*/ 	.word	0x00000000
        /*0030*/ 	.short	0x0000
        /*0032*/ 	.short	0x0000
        /*0034*/ 	.byte	0x00, 0xf0, 0x21, 0x00


	//----- nvinfo : EIATTR_SPARSE_MMA_MASK
	.align		4
.L_13:
        /*0038*/ 	.byte	0x03, 0x50
        /*003a*/ 	.short	0x0000


	//----- nvinfo : EIATTR_MAXREG_COUNT
	.align		4
        /*003c*/ 	.byte	0x03, 0x1b
        /*003e*/ 	.short	0x00ff


	//----- nvinfo : EIATTR_MERCURY_ISA_VERSION
	.align		4
        /*0040*/ 	.byte	0x03, 0x5f
        /*0042*/ 	.short	0x0101


	//----- nvinfo : EIATTR_VRC_CTA_INIT_COUNT
	.align		4
        /*0044*/ 	.byte	0x02, 0x4a
	.zero		1
	.zero		1


	//----- nvinfo : EIATTR_EXIT_INSTR_OFFSETS
	.align		4
        /*0048*/ 	.byte	0x04, 0x1c
        /*004a*/ 	.short	(.L_15 - .L_14)


	//   ....[0]....
.L_14:
        /*004c*/ 	.word	0x000000f0


	//   ....[1]....
        /*0050*/ 	.word	0x000002a0


	//----- nvinfo : EIATTR_CBANK_PARAM_SIZE
	.align		4
.L_15:
        /*0054*/ 	.byte	0x03, 0x19
        /*0056*/ 	.short	0x0014


	//----- nvinfo : EIATTR_PARAM_CBANK
	.align		4
        /*0058*/ 	.byte	0x04, 0x0a
        /*005a*/ 	.short	(.L_17 - .L_16)
	.align		4
.L_16:
        /*005c*/ 	.word	index@(.nv.constant0.normal_pdf_gpu)
        /*0060*/ 	.short	0x0380
        /*0062*/ 	.short	0x0014


	//----- nvinfo : EIATTR_SW_WAR
	.align		4
.L_17:
        /*0064*/ 	.byte	0x04, 0x36
        /*0066*/ 	.short	(.L_19 - .L_18)
.L_18:
        /*0068*/ 	.word	0x00000008
.L_19:


//--------------------- .nv.callgraph             --------------------------
	.section	.nv.callgraph,"",@"SHT_CUDA_CALLGRAPH"
	.align	4
	.sectionentsize	8
	.align		4
        /*0000*/ 	.word	0x00000000
	.align		4
        /*0004*/ 	.word	0xffffffff
	.align		4
        /*0008*/ 	.word	0x00000000
	.align		4
        /*000c*/ 	.word	0xfffffffe
	.align		4
        /*0010*/ 	.word	0x00000000
	.align		4
        /*0014*/ 	.word	0xfffffffd
	.align		4
        /*0018*/ 	.word	0x00000000
	.align		4
        /*001c*/ 	.word	0xfffffffc


//--------------------- .text.normal_pdf_gpu      --------------------------
	.section	.text.normal_pdf_gpu,"ax",@progbits
	.align	128
.text.normal_pdf_gpu:
        .type           normal_pdf_gpu,@function
        .size           normal_pdf_gpu,(.L_x_1 - normal_pdf_gpu)
        .other          normal_pdf_gpu,@"STO_CUDA_ENTRY STV_DEFAULT"
normal_pdf_gpu:
[----:B------:R-:W-:Y:S01]  /*0000*/  LDC R1, c[0x0][0x37c] ;  /* 0x0000df00ff017b82 */ /* 0x000fe20000000800 */
[----:B------:R-:W0:Y:S07]  /*0010*/  S2R R3, SR_TID.X ;  /* 0x0000000000037919 */ /* 0x000e2e0000002100 */
[----:B------:R-:W1:Y:S01]  /*0020*/  S2UR UR5, SR_CTAID.Y ;  /* 0x00000000000579c3 */ /* 0x000e620000002600 */
[----:B------:R-:W2:Y:S01]  /*0030*/  LDCU UR6, c[0x0][0x370] ;  /* 0x00006e00ff0677ac */ /* 0x000ea20008000800 */
[----:B------:R-:W3:Y:S06]  /*0040*/  LDCU UR7, c[0x0][0x390] ;  /* 0x00007200ff0777ac */ /* 0x000eec0008000800 */
[----:B------:R-:W4:Y:S08]  /*0050*/  S2UR UR4, SR_CTAID.X ;  /* 0x00000000000479c3 */ /* 0x000f300000002500 */
[----:B------:R-:W5:Y:S01]  /*0060*/  LDC R0, c[0x0][0x360] ;  /* 0x0000d800ff007b82 */ /* 0x000f620000000800 */
[----:B--2---:R-:W-:-:S02]  /*0070*/  ULOP3.LUT UR6, UR6, 0xffff, URZ, 0xc0, !UPT ;  /* 0x0000ffff06067892 */ /* 0x004fc4000f8ec0ff */
[----:B-1----:R-:W-:Y:S01]  /*0080*/  ULOP3.LUT UR5, UR5, 0xffff, URZ, 0xc0, !UPT ;  /* 0x0000ffff05057892 */ /* 0x002fe2000f8ec0ff */
[----:B0-----:R-:W-:Y:S01]  /*0090*/  LOP3.LUT R3, R3, 0xffff, RZ, 0xc0, !PT ;  /* 0x0000ffff03037812 */ /* 0x001fe200078ec0ff */
[----:B----4-:R-:W-:-:S04]  /*00a0*/  ULOP3.LUT UR4, UR4, 0xffff, URZ, 0xc0, !UPT ;  /* 0x0000ffff04047892 */ /* 0x010fc8000f8ec0ff */
[----:B------:R-:W-:Y:S01]  /*00b0*/  UIMAD UR4, UR5, UR6, UR4 ;  /* 0x00000006050472a4 */ /* 0x000fe2000f8e0204 */
[----:B-----5:R-:W-:-:S05]  /*00c0*/  LOP3.LUT R0, R0, 0xffff, RZ, 0xc0, !PT ;  /* 0x0000ffff00007812 */ /* 0x020fca00078ec0ff */
[----:B------:R-:W-:-:S05]  /*00d0*/  IMAD R7, R0, UR4, R3 ;  /* 0x0000000400077c24 */ /* 0x000fca000f8e0203 */
[----:B---3--:R-:W-:-:S13]  /*00e0*/  ISETP.GE.U32.AND P0, PT, R7, UR7, PT ;  /* 0x0000000707007c0c */ /* 0x008fda000bf06070 */
[----:B------:R-:W-:Y:S05]  /*00f0*/  @P0 EXIT ;  /* 0x000000000000094d */ /* 0x000fea0003800000 */
[----:B------:R-:W0:Y:S01]  /*0100*/  LDC.64 R2, c[0x0][0x380] ;  /* 0x0000e000ff027b82 */ /* 0x000e220000000a00 */
[----:B------:R-:W1:Y:S01]  /*0110*/  LDCU.64 UR4, c[0x0][0x358] ;  /* 0x00006b00ff0477ac */ /* 0x000e620008000a00 */
[----:B0-----:R-:W-:-:S06]  /*0120*/  IMAD.WIDE.U32 R2, R7, 0x8, R2 ;  /* 0x0000000807027825 */ /* 0x001fcc00078e0002 */
[----:B-1----:R-:W2:Y:S01]  /*0130*/  LDG.E.64 R2, desc[UR4][R2.64] ;  /* 0x0000000402027981 */ /* 0x002ea2000c1e1b00 */
[----:B------:R-:W-:Y:S01]  /*0140*/  UMOV UR6, 0x40000000 ;  /* 0x4000000000067882 */ /* 0x000fe20000000000 */
[----:B------:R-:W-:Y:S01]  /*0150*/  UMOV UR7, 0x3fd98845 ;  /* 0x3fd9884500077882 */ /* 0x000fe20000000000 */
[----:B--2---:R-:W-:-:S08]  /*0160*/  DMUL R4, R2, -0.5 ;  /* 0xbfe0000002047828 */ /* 0x004fd00000000000 */
[----:B------:R-:W-:-:S10]  /*0170*/  DMUL R4, R2, R4 ;  /* 0x0000000402047228 */ /* 0x000fd40000000000 */
[----:B------:R-:W0:Y:S02]  /*0180*/  F2F.F32.F64 R4, R4 ;  /* 0x0000000400047310 */ /* 0x000e240000301000 */
[C---:B0-----:R-:W-:Y:S01]  /*0190*/  FMUL.FTZ R0, R4.reuse, 1.4426950216293334961 ;  /* 0x3fb8aa3b04007820 */ /* 0x041fe20000410000 */
[C---:B------:R-:W-:Y:S02]  /*01a0*/  FSETP.GEU.FTZ.AND P1, PT, R4.reuse, -105, PT ;  /* 0xc2d200000400780b */ /* 0x040fe40003f3e000 */
[----:B------:R-:W-:-:S03]  /*01b0*/  FSETP.GT.FTZ.AND P0, PT, R4, 105, PT ;  /* 0x42d200000400780b */ /* 0x000fc60003f14000 */
[----:B------:R-:W0:Y:S02]  /*01c0*/  FRND.FTZ.TRUNC R9, R0 ;  /* 0x0000000000097307 */ /* 0x000e24000021d000 */
[----:B0-----:R-:W-:-:S06]  /*01d0*/  FFMA.FTZ R6, R9, -0.693145751953125, R4 ;  /* 0xbf31720009067823 */ /* 0x001fcc0000010004 */
[----:B------:R-:W-:Y:S01]  /*01e0*/  MUFU.EX2 R11, R9 ;  /* 0x00000009000b7308 */ /* 0x000fe20000000800 */
[----:B------:R-:W0:Y:S01]  /*01f0*/  LDC.64 R4, c[0x0][0x388] ;  /* 0x0000e200ff047b82 */ /* 0x000e220000000a00 */
[----:B------:R-:W-:-:S04]  /*0200*/  FFMA.FTZ R6, R9, -1.428606765330187045e-06, R6 ;  /* 0xb5bfbe8e09067823 */ /* 0x000fc80000010006 */
[----:B------:R-:W-:-:S06]  /*0210*/  FMUL.FTZ R6, R6, 1.4426950216293334961 ;  /* 0x3fb8aa3b06067820 */ /* 0x000fcc0000410000 */
[----:B------:R-:W1:Y:S01]  /*0220*/  MUFU.EX2 R6, R6 ;  /* 0x0000000600067308 */ /* 0x000e620000000800 */
[----:B0-----:R-:W-:-:S04]  /*0230*/  IMAD.WIDE.U32 R4, R7, 0x8, R4 ;  /* 0x0000000807047825 */ /* 0x001fc800078e0004 */
[----:B-1----:R-:W-:-:S05]  /*0240*/  FMUL.FTZ R11, R6, R11 ;  /* 0x0000000b060b7220 */ /* 0x002fca0000410000 */
[----:B------:R-:W-:-:S04]  /*0250*/  FSEL R11, R11, RZ, P1 ;  /* 0x000000ff0b0b7208 */ /* 0x000fc80000800000 */
[----:B------:R-:W-:-:S04]  /*0260*/  FSEL R11, R11, +INF , !P0 ;  /* 0x7f8000000b0b7808 */ /* 0x000fc80004000000 */
[----:B------:R-:W0:Y:S02]  /*0270*/  F2F.F64.F32 R2, R11 ;  /* 0x0000000b00027310 */ /* 0x000e240000201800 */
[----:B0-----:R-:W-:-:S07]  /*0280*/  DMUL R2, R2, UR6 ;  /* 0x0000000602027c28 */ /* 0x001fce0008000000 */
[----:B------:R-:W-:Y:S01]  /*0290*/  STG.E.64 desc[UR4][R4.64], R2 ;  /* 0x0000000204007986 */ /* 0x000fe2000c101b04 */
[----:B------:R-:W-:Y:S05]  /*02a0*/  EXIT ;  /* 0x000000000000794d */ /* 0x000fea0003800000 */
.L_x_0:
[----:B------:R-:W-:-:S00]  /*02b0*/  BRA `(.L_x_0) ;  /* 0xfffffffc00fc7947 */ /* 0x000fc0000383ffff */
[----:B------:R-:W-:-:S00]  /*02c0*/  NOP ;  /* 0x0000000000007918 */ /* 0x000fc00000000000 */
        /* <DEDUP_REMOVED lines=11> */
.L_x_1:


//--------------------- .nv.shared.reserved.0     --------------------------
	.section	.nv.shared.reserved.0,"aw",@nobits
	.weak		__nv_reservedSMEM_offset_0_alias
	.size		__nv_reservedSMEM_offset_0_alias, 0, 64
	.other		__nv_reservedSMEM_offset_0_alias,@"STO_CUDA_RESERVED_SHARED STV_DEFAULT"
__nv_reservedSMEM_offset_0_alias:
	.zero		0
	.zero		64


//--------------------- .nv.constant0.normal_pdf_gpu --------------------------
	.section	.nv.constant0.normal_pdf_gpu,"a",@progbits
	.sectionflags	@""
	.align	4
.nv.constant0.normal_pdf_gpu:
	.zero		916


//--------------------- SYMBOLS --------------------------

	.type		.nv.reservedSmem.offset0,@object
	.size		.nv.reservedSmem.offset0,0x4
